//
// Generated by NVIDIA NVVM Compiler
//
// Compiler Build ID: CL-36424714
// Cuda compilation tools, release 13.0, V13.0.88
// Based on NVVM 20.0.0
//

.version 9.0
.target sm_100
.address_size 64

	// .globl	_Z20multiplyWithConstantPKfPf
.const .align 4 .b8 constMultiplier[40];

.visible .entry _Z20multiplyWithConstantPKfPf(
	.param .u64 .ptr .align 1 _Z20multiplyWithConstantPKfPf_param_0,
	.param .u64 .ptr .align 1 _Z20multiplyWithConstantPKfPf_param_1
)
{
	.reg .b32 	%r<2>;
	.reg .b32 	%f<4>;
	.reg .b64 	%rd<10>;

	ld.param.u64 	%rd1, [_Z20multiplyWithConstantPKfPf_param_0];
	ld.param.u64 	%rd2, [_Z20multiplyWithConstantPKfPf_param_1];
	cvta.to.global.u64 	%rd3, %rd2;
	cvta.to.global.u64 	%rd4, %rd1;
	mov.u32 	%r1, %tid.x;
	mul.wide.u32 	%rd5, %r1, 4;
	add.s64 	%rd6, %rd4, %rd5;
	ld.global.f32 	%f1, [%rd6];
	mov.u64 	%rd7, constMultiplier;
	add.s64 	%rd8, %rd7, %rd5;
	ld.const.f32 	%f2, [%rd8];
	mul.f32 	%f3, %f1, %f2;
	add.s64 	%rd9, %rd3, %rd5;
	st.global.f32 	[%rd9], %f3;
	ret;

}


// ===== COMPILED SASS (sm_100) =====

	.target	sm_100

	.elftype	@"ET_EXEC"


//--------------------- .note.nv.tkinfo           --------------------------
	.section	.note.nv.tkinfo,"",@"SHT_NOTE"
	.sectionflags	@"SHF_NOTE_NV_TKINFO"
	.tkinfo
        /*0018*/ 	.word	0x00000002
        /*0030*/ 	.string	""
        /*0030*/ 	.string	"ptxas"
        /*0030*/ 	.string	"Cuda compilation tools, release 13.0, V13.0.88"
        /*0030*/ 	.string	"Build cuda_13.0.r13.0/compiler.36424714_0"
        /*0030*/ 	.string	"-arch sm_100 -m 64 "



//--------------------- .note.nv.cuinfo           --------------------------
	.section	.note.nv.cuinfo,"",@"SHT_NOTE"
	.sectionflags	@"SHF_NOTE_NV_CUINFO"
        /*0018*/ 	.short	0x0002
        /*001a*/ 	.short	0x0064
        /*001c*/ 	.short	0x0082
	.zero		2


//--------------------- .nv.info                  --------------------------
	.section	.nv.info,"",@"SHT_CUDA_INFO"
	.align	4


	//----- nvinfo : EIATTR_REGCOUNT
	.align		4
        /*0000*/ 	.byte	0x04, 0x2f
        /*0002*/ 	.short	(.L_2 - .L_1)
	.align		4
.L_1:
        /*0004*/ 	.word	index@(_Z20multiplyWithConstantPKfPf)
        /*0008*/ 	.word	0x0000000a


	//----- nvinfo : EIATTR_FRAME_SIZE
	.align		4
.L_2:
        /*000c*/ 	.byte	0x04, 0x11
        /*000e*/ 	.short	(.L_4 - .L_3)
	.align		4
.L_3:
        /*0010*/ 	.word	index@(_Z20multiplyWithConstantPKfPf)
        /*0014*/ 	.word	0x00000000


	//----- nvinfo : EIATTR_MIN_STACK_SIZE
	.align		4
.L_4:
        /*0018*/ 	.byte	0x04, 0x12
        /*001a*/ 	.short	(.L_6 - .L_5)
	.align		4
.L_5:
        /*001c*/ 	.word	index@(_Z20multiplyWithConstantPKfPf)
        /*0020*/ 	.word	0x00000000
.L_6:


//--------------------- .nv.compat                --------------------------
	.section	.nv.compat,"",@"SHT_CUDA_COMPAT_INFO"
	.align	4
        /*0000*/ 	.byte	0x02, 0x09, 0x00, 0x00, 0x02, 0x02, 0x01, 0x00, 0x02, 0x05, 0x05, 0x00, 0x03, 0x07, 0x01, 0x01
        /*0010*/ 	.byte	0x02, 0x03, 0x00, 0x00, 0x02, 0x06, 0x01, 0x00, 0x04, 0x0b, 0x08, 0x00, 0x09, 0x00, 0x00, 0x00
        /*0020*/ 	.byte	0x00, 0x00, 0x00, 0x00


//--------------------- .nv.info._Z20multiplyWithConstantPKfPf --------------------------
	.section	.nv.info._Z20multiplyWithConstantPKfPf,"",@"SHT_CUDA_INFO"
	.sectionflags	@""
	.align	4


	//----- nvinfo : EIATTR_CUDA_API_VERSION
	.align		4
        /*0000*/ 	.byte	0x04, 0x37
        /*0002*/ 	.short	(.L_8 - .L_7)
.L_7:
        /*0004*/ 	.word	0x00000082


	//----- nvinfo : EIATTR_KPARAM_INFO
	.align		4
.L_8:
        /*0008*/ 	.byte	0x04, 0x17
        /*000a*/ 	.short	(.L_10 - .L_9)
.L_9:
        /*000c*/ 	.word	0x00000000
        /*0010*/ 	.short	0x0001
        /*0012*/ 	.short	0x0008
        /*0014*/ 	.byte	0x00, 0xf5, 0x21, 0x00


	//----- nvinfo : EIATTR_KPARAM_INFO
	.align		4
.L_10:
        /*0018*/ 	.byte	0x04, 0x17
        /*001a*/ 	.short	(.L_12 - .L_11)
.L_11:
        /*001c*/ 	.word	0x00000000
        /*0020*/ 	.short	0x0000
        /*0022*/ 	.short	0x0000
        /*0024*/ 	.byte	0x00, 0xf5, 0x21, 0x00


	//----- nvinfo : EIATTR_SPARSE_MMA_MASK
	.align		4
.L_12:
        /*0028*/ 	.byte	0x03, 0x50
        /*002a*/ 	.short	0x0000


	//----- nvinfo : EIATTR_MAXREG_COUNT
	.align		4
        /*002c*/ 	.byte	0x03, 0x1b
        /*002e*/ 	.short	0x00ff


	//----- nvinfo : EIATTR_MERCURY_ISA_VERSION
	.align		4
        /*0030*/ 	.byte	0x03, 0x5f
        /*0032*/ 	.short	0x0101


	//----- nvinfo : EIATTR_VRC_CTA_INIT_COUNT
	.align		4
        /*0034*/ 	.byte	0x02, 0x4a
	.zero		1
	.zero		1


	//----- nvinfo : EIATTR_EXIT_INSTR_OFFSETS
	.align		4
        /*0038*/ 	.byte	0x04, 0x1c
        /*003a*/ 	.short	(.L_14 - .L_13)


	//   ....[0]....
.L_13:
        /*003c*/ 	.word	0x000000e0


	//----- nvinfo : EIATTR_CBANK_PARAM_SIZE
	.align		4
.L_14:
        /*0040*/ 	.byte	0x03, 0x19
        /*0042*/ 	.short	0x0010


	//----- nvinfo : EIATTR_PARAM_CBANK
	.align		4
        /*0044*/ 	.byte	0x04, 0x0a
        /*0046*/ 	.short	(.L_16 - .L_15)
	.align		4
.L_15:
        /*0048*/ 	.word	index@(.nv.constant0._Z20multiplyWithConstantPKfPf)
        /*004c*/ 	.short	0x0380
        /*004e*/ 	.short	0x0010


	//----- nvinfo : EIATTR_SW_WAR
	.align		4
.L_16:
        /*0050*/ 	.byte	0x04, 0x36
        /*0052*/ 	.short	(.L_18 - .L_17)
.L_17:
        /*0054*/ 	.word	0x00000008
.L_18:


//--------------------- .nv.callgraph             --------------------------
	.section	.nv.callgraph,"",@"SHT_CUDA_CALLGRAPH"
	.align	4
	.sectionentsize	8
	.align		4
        /*0000*/ 	.word	0x00000000
	.align		4
        /*0004*/ 	.word	0xffffffff
	.align		4
        /*0008*/ 	.word	0x00000000
	.align		4
        /*000c*/ 	.word	0xfffffffe
	.align		4
        /*0010*/ 	.word	0x00000000
	.align		4
        /*0014*/ 	.word	0xfffffffd
	.align		4
        /*0018*/ 	.word	0x00000000
	.align		4
        /*001c*/ 	.word	0xfffffffc


//--------------------- .nv.constant3             --------------------------
	.section	.nv.constant3,"a",@progbits
	.align	4
.nv.constant3:
	.type		constMultiplier,@object
	.size		constMultiplier,(.L_0 - constMultiplier)
constMultiplier:
	.zero		40
.L_0:


//--------------------- .text._Z20multiplyWithConstantPKfPf --------------------------
	.section	.text._Z20multiplyWithConstantPKfPf,"ax",@progbits
	.align	128
        .global         _Z20multiplyWithConstantPKfPf
        .type           _Z20multiplyWithConstantPKfPf,@function
        .size           _Z20multiplyWithConstantPKfPf,(.L_x_1 - _Z20multiplyWithConstantPKfPf)
        .other          _Z20multiplyWithConstantPKfPf,@"STO_CUDA_ENTRY STV_DEFAULT"
_Z20multiplyWithConstantPKfPf:
.text._Z20multiplyWithConstantPKfPf:
[----:B------:R-:W-:Y:S01]  /*0000*/  LDC R1, c[0x0][0x37c] ;  /* 0x0000df00ff017b82 */ /* 0x000fe20000000800 */
[----:B------:R-:W0:Y:S01]  /*0010*/  S2R R2, SR_TID.X ;  /* 0x0000000000027919 */ /* 0x000e220000002100 */
[----:B------:R-:W1:Y:S01]  /*0020*/  LDCU.128 UR8, c[0x0][0x380] ;  /* 0x00007000ff0877ac */ /* 0x000e620008000c00 */
[----:B------:R-:W2:Y:S01]  /*0030*/  LDCU.64 UR4, c[0x0][0x358] ;  /* 0x00006b00ff0477ac */ /* 0x000ea20008000a00 */
[----:B0-----:R-:W-:-:S03]  /*0040*/  IMAD.WIDE.U32 R2, R2, 0x4, RZ ;  /* 0x0000000402027825 */ /* 0x001fc600078e00ff */
[----:B-1----:R-:W-:-:S04]  /*0050*/  IADD3 R4, P0, PT, R2, UR8, RZ ;  /* 0x0000000802047c10 */ /* 0x002fc8000ff1e0ff */
[----:B------:R-:W-:-:S05]  /*0060*/  IADD3.X R5, PT, PT, R3, UR9, RZ, P0, !PT ;  /* 0x0000000903057c10 */ /* 0x000fca00087fe4ff */
[----:B--2---:R-:W2:Y:S01]  /*0070*/  LDG.E R4, desc[UR4][R4.64] ;  /* 0x0000000404047981 */ /* 0x004ea2000c1e1900 */
[----:B------:R-:W-:Y:S01]  /*0080*/  IMAD.MOV.U32 R0, RZ, RZ, R2 ;  /* 0x000000ffff007224 */ /* 0x000fe200078e0002 */
[----:B------:R-:W-:-:S03]  /*0090*/  IADD3 R2, P0, PT, R2, UR10, RZ ;  /* 0x0000000a02027c10 */ /* 0x000fc6000ff1e0ff */
[----:B------:R-:W2:Y:S01]  /*00a0*/  LDC R7, c[0x3][R0] ;  /* 0x00c0000000077b82 */ /* 0x000ea20000000800 */
[----:B------:R-:W-:Y:S01]  /*00b0*/  IADD3.X R3, PT, PT, R3, UR11, RZ, P0, !PT ;  /* 0x0000000b03037c10 */ /* 0x000fe200087fe4ff */
[----:B--2---:R-:W-:-:S05]  /*00c0*/  FMUL R7, R4, R7 ;  /* 0x0000000704077220 */ /* 0x004fca0000400000 */
[----:B------:R-:W-:Y:S01]  /*00d0*/  STG.E desc[UR4][R2.64], R7 ;  /* 0x0000000702007986 */ /* 0x000fe2000c101904 */
[----:B------:R-:W-:Y:S05]  /*00e0*/  EXIT ;  /* 0x000000000000794d */ /* 0x000fea0003800000 */
.L_x_0:
[----:B------:R-:W-:-:S00]  /*00f0*/  BRA `(.L_x_0) ;  /* 0xfffffffc00fc7947 */ /* 0x000fc0000383ffff */
[----:B------:R-:W-:-:S00]  /*0100*/  NOP ;  /* 0x0000000000007918 */ /* 0x000fc00000000000 */
[----:B------:R-:W-:-:S00]  /*0110*/  NOP ;  /* 0x0000000000007918 */ /* 0x000fc00000000000 */
[----:B------:R-:W-:-:S00]  /*0120*/  NOP ;  /* 0x0000000000007918 */ /* 0x000fc00000000000 */
[----:B------:R-:W-:-:S00]  /*0130*/  NOP ;  /* 0x0000000000007918 */ /* 0x000fc00000000000 */
[----:B------:R-:W-:-:S00]  /*0140*/  NOP ;  /* 0x0000000000007918 */ /* 0x000fc00000000000 */
[----:B------:R-:W-:-:S00]  /*0150*/  NOP ;  /* 0x0000000000007918 */ /* 0x000fc00000000000 */
[----:B------:R-:W-:-:S00]  /*0160*/  NOP ;  /* 0x0000000000007918 */ /* 0x000fc00000000000 */
[----:B------:R-:W-:-:S00]  /*0170*/  NOP ;  /* 0x0000000000007918 */ /* 0x000fc00000000000 */
.L_x_1:


//--------------------- .nv.shared.reserved.0     --------------------------
	.section	.nv.shared.reserved.0,"aw",@nobits
	.weak		__nv_reservedSMEM_offset_0_alias
	.size		__nv_reservedSMEM_offset_0_alias, 0, 64
	.other		__nv_reservedSMEM_offset_0_alias,@"STO_CUDA_RESERVED_SHARED STV_DEFAULT"
__nv_reservedSMEM_offset_0_alias:
	.zero		0
	.zero		64


//--------------------- .nv.constant0._Z20multiplyWithConstantPKfPf --------------------------
	.section	.nv.constant0._Z20multiplyWithConstantPKfPf,"a",@progbits
	.sectionflags	@""
	.align	4
.nv.constant0._Z20multiplyWithConstantPKfPf:
	.zero		912


//--------------------- SYMBOLS --------------------------

	.type		.nv.reservedSmem.offset0,@object
	.size		.nv.reservedSmem.offset0,0x4
